	.headerflags	@"EF_CUDA_TEXMODE_UNIFIED EF_CUDA_64BIT_ADDRESS EF_CUDA_ACCELERATORS EF_CUDA_SM90 EF_CUDA_VIRTUAL_SM(EF_CUDA_SM90)"
	.elftype	@"ET_EXEC"


//--------------------- .nv.info                  --------------------------
	.section	.nv.info,"",@"SHT_CUDA_INFO"
	.align	4


	//----- nvinfo : EIATTR_REGCOUNT
	.align		4
        /*0000*/ 	.byte	0x04, 0x2f
        /*0002*/ 	.short	(.L_1 - .L_0)
	.align		4
.L_0:
        /*0004*/ 	.word	index@(triton_poi_fused_convolution_16)
        /*0008*/ 	.word	0x00000012


	//----- nvinfo : EIATTR_MIN_STACK_SIZE
	.align		4
.L_1:
        /*000c*/ 	.byte	0x04, 0x12
        /*000e*/ 	.short	(.L_3 - .L_2)
	.align		4
.L_2:
        /*0010*/ 	.word	index@(triton_poi_fused_convolution_16)
        /*0014*/ 	.word	0x00000000


	//----- nvinfo : EIATTR_FRAME_SIZE
	.align		4
.L_3:
        /*0018*/ 	.byte	0x04, 0x11
        /*001a*/ 	.short	(.L_5 - .L_4)
	.align		4
.L_4:
        /*001c*/ 	.word	index@(triton_poi_fused_convolution_16)
        /*0020*/ 	.word	0x00000000


	//----- nvinfo : EIATTR_MIN_STACK_SIZE
	.align		4
.L_5:
        /*0024*/ 	.byte	0x04, 0x12
        /*0026*/ 	.short	(.L_7 - .L_6)
	.align		4
.L_6:
        /*0028*/ 	.word	index@(triton_poi_fused_convolution_16)
        /*002c*/ 	.word	0x00000000
.L_7:


//--------------------- .nv.info.triton_poi_fused_convolution_16 --------------------------
	.section	.nv.info.triton_poi_fused_convolution_16,"",@"SHT_CUDA_INFO"
	.sectionflags	@""
	.align	4


	//----- nvinfo : EIATTR_CUDA_API_VERSION
	.align		4
        /*0000*/ 	.byte	0x04, 0x37
        /*0002*/ 	.short	(.L_9 - .L_8)
.L_8:
        /*0004*/ 	.word	0x0000007c


	//----- nvinfo : EIATTR_KPARAM_INFO
	.align		4
.L_9:
        /*0008*/ 	.byte	0x04, 0x17
        /*000a*/ 	.short	(.L_11 - .L_10)
.L_10:
        /*000c*/ 	.word	0x00000000
        /*0010*/ 	.short	0x0002
        /*0012*/ 	.short	0x0010
        /*0014*/ 	.byte	0x00, 0xf0, 0x11, 0x00


	//----- nvinfo : EIATTR_KPARAM_INFO
	.align		4
.L_11:
        /*0018*/ 	.byte	0x04, 0x17
        /*001a*/ 	.short	(.L_13 - .L_12)
.L_12:
        /*001c*/ 	.word	0x00000000
        /*0020*/ 	.short	0x0001
        /*0022*/ 	.short	0x0008
        /*0024*/ 	.byte	0x00, 0xf4, 0x21, 0x00


	//----- nvinfo : EIATTR_KPARAM_INFO
	.align		4
.L_13:
        /*0028*/ 	.byte	0x04, 0x17
        /*002a*/ 	.short	(.L_15 - .L_14)
.L_14:
        /*002c*/ 	.word	0x00000000
        /*0030*/ 	.short	0x0000
        /*0032*/ 	.short	0x0000
        /*0034*/ 	.byte	0x00, 0xf4, 0x21, 0x00


	//----- nvinfo : EIATTR_SPARSE_MMA_MASK
	.align		4
.L_15:
        /*0038*/ 	.byte	0x03, 0x50
        /*003a*/ 	.short	0x0000


	//----- nvinfo : EIATTR_MAXREG_COUNT
	.align		4
        /*003c*/ 	.byte	0x03, 0x1b
        /*003e*/ 	.short	0x00ff


	//----- nvinfo : EIATTR_EXIT_INSTR_OFFSETS
	.align		4
        /*0040*/ 	.byte	0x04, 0x1c
        /*0042*/ 	.short	(.L_17 - .L_16)


	//   ....[0]....
.L_16:
        /*0044*/ 	.word	0x00000290


	//----- nvinfo : EIATTR_REQNTID
	.align		4
.L_17:
        /*0048*/ 	.byte	0x04, 0x10
        /*004a*/ 	.short	(.L_19 - .L_18)
.L_18:
        /*004c*/ 	.word	0x00000080
        /*0050*/ 	.word	0x00000001
        /*0054*/ 	.word	0x00000001


	//----- nvinfo : EIATTR_CBANK_PARAM_SIZE
	.align		4
.L_19:
        /*0058*/ 	.byte	0x03, 0x19
        /*005a*/ 	.short	0x0014


	//----- nvinfo : EIATTR_PARAM_CBANK
	.align		4
        /*005c*/ 	.byte	0x04, 0x0a
        /*005e*/ 	.short	(.L_21 - .L_20)
	.align		4
.L_20:
        /*0060*/ 	.word	index@(.nv.constant0.triton_poi_fused_convolution_16)
        /*0064*/ 	.short	0x0210
        /*0066*/ 	.short	0x0014


	//----- nvinfo : EIATTR_SW_WAR
	.align		4
.L_21:
        /*0068*/ 	.byte	0x04, 0x36
        /*006a*/ 	.short	(.L_23 - .L_22)
.L_22:
        /*006c*/ 	.word	0x00000008
.L_23:


//--------------------- .nv.callgraph             --------------------------
	.section	.nv.callgraph,"",@"SHT_CUDA_CALLGRAPH"
	.align	4
	.sectionentsize	8
	.align		4
        /*0000*/ 	.word	0x00000000
	.align		4
        /*0004*/ 	.word	0xffffffff
	.align		4
        /*0008*/ 	.word	0x00000000
	.align		4
        /*000c*/ 	.word	0xfffffffe
	.align		4
        /*0010*/ 	.word	0x00000000
	.align		4
        /*0014*/ 	.word	0xfffffffd
	.align		4
        /*0018*/ 	.word	0x00000000
	.align		4
        /*001c*/ 	.word	0xfffffffc


//--------------------- .text.triton_poi_fused_convolution_16 --------------------------
	.section	.text.triton_poi_fused_convolution_16,"ax",@progbits
	.align	128
        .global         triton_poi_fused_convolution_16
        .type           triton_poi_fused_convolution_16,@function
        .size           triton_poi_fused_convolution_16,(.L_x_1 - triton_poi_fused_convolution_16)
        .other          triton_poi_fused_convolution_16,@"STO_CUDA_ENTRY STV_DEFAULT"
triton_poi_fused_convolution_16:
.text.triton_poi_fused_convolution_16:
[----:B------:R-:W-:Y:S01]  /*0000*/  LDC R1, c[0x0][0x28] ;  /* 0x00000a00ff017b82 */ /* 0x000fe20000000800 */
[----:B------:R-:W1:Y:S07]  /*0010*/  S2R R0, SR_TID.X ;  /* 0x0000000000007919 */ /* 0x000e6e0000002100 */
[----:B------:R-:W2:Y:S01]  /*0020*/  LDC.64 R2, c[0x0][0x218] ;  /* 0x00008600ff027b82 */ /* 0x000ea20000000a00 */
[----:B------:R-:W-:Y:S01]  /*0030*/  ULDC.64 UR4, c[0x0][0x208] ;  /* 0x0000820000047ab9 */ /* 0x000fe20000000a00 */
[----:B------:R-:W3:Y:S06]  /*0040*/  S2R R9, SR_CTAID.X ;  /* 0x0000000000097919 */ /* 0x000eec0000002500 */
[----:B------:R-:W4:Y:S01]  /*0050*/  LDC.64 R4, c[0x0][0x210] ;  /* 0x00008400ff047b82 */ /* 0x000f220000000a00 */
[----:B-1----:R-:W-:-:S04]  /*0060*/  SHF.L.U32 R0, R0, 0x2, RZ ;  /* 0x0000000200007819 */ /* 0x002fc800000006ff */
[----:B------:R-:W-:-:S04]  /*0070*/  LOP3.LUT R0, R0, 0x1fc, RZ, 0xc0, !PT ;  /* 0x000001fc00007812 */ /* 0x000fc800078ec0ff */
[----:B---3--:R-:W-:-:S04]  /*0080*/  LEA R9, R9, R0, 0xa ;  /* 0x0000000009097211 */ /* 0x008fc800078e50ff */
[----:B------:R-:W-:Y:S01]  /*0090*/  IADD3 R0, R9, 0x200, RZ ;  /* 0x0000020009007810 */ /* 0x000fe20007ffe0ff */
[----:B------:R-:W-:-:S04]  /*00a0*/  IMAD.HI R6, R9, 0x78787879, RZ ;  /* 0x7878787909067827 */ /* 0x000fc800078e02ff */
[----:B------:R-:W-:Y:S01]  /*00b0*/  IMAD.HI R0, R0, 0x78787879, RZ ;  /* 0x7878787900007827 */ /* 0x000fe200078e02ff */
[----:B------:R-:W-:-:S03]  /*00c0*/  SHF.R.U32.HI R7, RZ, 0x1f, R6 ;  /* 0x0000001fff077819 */ /* 0x000fc60000011606 */
[----:B----4-:R-:W-:Y:S01]  /*00d0*/  IMAD.WIDE R8, R9, 0x4, R4 ;  /* 0x0000000409087825 */ /* 0x010fe200078e0204 */
[----:B------:R-:W-:Y:S02]  /*00e0*/  SHF.R.U32.HI R11, RZ, 0x1f, R0 ;  /* 0x0000001fff0b7819 */ /* 0x000fe40000011600 */
[----:B------:R-:W-:Y:S02]  /*00f0*/  LEA.HI.SX32 R7, R6, R7, 0x15 ;  /* 0x0000000706077211 */ /* 0x000fe400078faaff */
[----:B------:R-:W-:-:S03]  /*0100*/  LEA.HI.SX32 R11, R0, R11, 0x15 ;  /* 0x0000000b000b7211 */ /* 0x000fc600078faaff */
[----:B------:R-:W-:-:S04]  /*0110*/  IMAD.HI R0, R7, 0x4ec4ec4f, RZ ;  /* 0x4ec4ec4f07007827 */ /* 0x000fc800078e02ff */
[----:B------:R-:W-:Y:S01]  /*0120*/  IMAD.HI R6, R11, 0x4ec4ec4f, RZ ;  /* 0x4ec4ec4f0b067827 */ /* 0x000fe200078e02ff */
[----:B------:R-:W-:-:S04]  /*0130*/  SHF.R.U32.HI R13, RZ, 0x1f, R0 ;  /* 0x0000001fff0d7819 */ /* 0x000fc80000011600 */
[----:B------:R-:W-:Y:S02]  /*0140*/  SHF.R.U32.HI R15, RZ, 0x1f, R6 ;  /* 0x0000001fff0f7819 */ /* 0x000fe40000011606 */
[----:B------:R-:W-:Y:S02]  /*0150*/  LEA.HI.SX32 R0, R0, R13, 0x1a ;  /* 0x0000000d00007211 */ /* 0x000fe400078fd2ff */
[----:B------:R-:W-:-:S03]  /*0160*/  LEA.HI.SX32 R6, R6, R15, 0x1a ;  /* 0x0000000f06067211 */ /* 0x000fc600078fd2ff */
[----:B------:R-:W-:Y:S02]  /*0170*/  IMAD R7, R0, -0xd0, R7 ;  /* 0xffffff3000077824 */ /* 0x000fe400078e0207 */
[----:B------:R-:W-:Y:S02]  /*0180*/  IMAD R13, R6, -0xd0, R11 ;  /* 0xffffff30060d7824 */ /* 0x000fe400078e020b */
[--C-:B--2---:R-:W-:Y:S02]  /*0190*/  IMAD.WIDE R10, R7, 0x4, R2.reuse ;  /* 0x00000004070a7825 */ /* 0x104fe400078e0202 */
[----:B------:R-:W2:Y:S02]  /*01a0*/  LDG.E.128 R4, desc[UR4][R8.64] ;  /* 0x0000000408047981 */ /* 0x000ea4000c1e1d00 */
[----:B------:R-:W-:Y:S02]  /*01b0*/  IMAD.WIDE R2, R13, 0x4, R2 ;  /* 0x000000040d027825 */ /* 0x000fe400078e0202 */
[----:B------:R-:W2:Y:S04]  /*01c0*/  LDG.E.EL R10, desc[UR4][R10.64] ;  /* 0x000000040a0a7981 */ /* 0x000ea8000c2e1900 */
[----:B------:R-:W3:Y:S04]  /*01d0*/  LDG.E.EL R2, desc[UR4][R2.64] ;  /* 0x0000000402027981 */ /* 0x000ee8000c2e1900 */
[----:B------:R-:W3:Y:S01]  /*01e0*/  LDG.E.128 R12, desc[UR4][R8.64+0x800] ;  /* 0x00080004080c7981 */ /* 0x000ee2000c1e1d00 */
[--C-:B--2---:R-:W-:Y:S01]  /*01f0*/  FADD R4, R4, R10.reuse ;  /* 0x0000000a04047221 */ /* 0x104fe20000000000 */
[--C-:B------:R-:W-:Y:S01]  /*0200*/  FADD R5, R5, R10.reuse ;  /* 0x0000000a05057221 */ /* 0x100fe20000000000 */
[--C-:B------:R-:W-:Y:S01]  /*0210*/  FADD R6, R6, R10.reuse ;  /* 0x0000000a06067221 */ /* 0x100fe20000000000 */
[----:B------:R-:W-:Y:S01]  /*0220*/  FADD R7, R7, R10 ;  /* 0x0000000a07077221 */ /* 0x000fe20000000000 */
[--C-:B---3--:R-:W-:Y:S01]  /*0230*/  FADD R12, R12, R2.reuse ;  /* 0x000000020c0c7221 */ /* 0x108fe20000000000 */
[--C-:B------:R-:W-:Y:S01]  /*0240*/  FADD R13, R13, R2.reuse ;  /* 0x000000020d0d7221 */ /* 0x100fe20000000000 */
[--C-:B------:R-:W-:Y:S01]  /*0250*/  FADD R14, R14, R2.reuse ;  /* 0x000000020e0e7221 */ /* 0x100fe20000000000 */
[----:B------:R-:W-:Y:S01]  /*0260*/  FADD R15, R15, R2 ;  /* 0x000000020f0f7221 */ /* 0x000fe20000000000 */
[----:B------:R-:W-:Y:S04]  /*0270*/  STG.E.128 desc[UR4][R8.64], R4 ;  /* 0x0000000408007986 */ /* 0x000fe8000c101d04 */
[----:B------:R-:W-:Y:S01]  /*0280*/  STG.E.128 desc[UR4][R8.64+0x800], R12 ;  /* 0x0008000c08007986 */ /* 0x000fe2000c101d04 */
[----:B------:R-:W-:Y:S05]  /*0290*/  EXIT ;  /* 0x000000000000794d */ /* 0x000fea0003800000 */
.L_x_0:
[----:B------:R-:W-:-:S00]  /*02a0*/  BRA `(.L_x_0) ;  /* 0xfffffffc00fc7947 */ /* 0x000fc0000383ffff */
[----:B------:R-:W-:-:S00]  /*02b0*/  NOP ;  /* 0x0000000000007918 */ /* 0x000fc00000000000 */
        /* <DEDUP_REMOVED lines=12> */
.L_x_1:


//--------------------- .nv.constant0.triton_poi_fused_convolution_16 --------------------------
	.section	.nv.constant0.triton_poi_fused_convolution_16,"a",@progbits
	.sectionflags	@""
	.align	4
.nv.constant0.triton_poi_fused_convolution_16:
	.zero		548
